//
// Generated by NVIDIA NVVM Compiler
//
// Compiler Build ID: CL-36424714
// Cuda compilation tools, release 13.0, V13.0.88
// Based on NVVM 20.0.0
//

.version 9.0
.target sm_100
.address_size 64

	// .globl	_Z8sgemm_v2ILi32EEviiiPfS0_S0_ff
// _ZZ8sgemm_v2ILi32EEviiiPfS0_S0_ffE2As has been demoted
// _ZZ8sgemm_v2ILi32EEviiiPfS0_S0_ffE2Bs has been demoted

.visible .entry _Z8sgemm_v2ILi32EEviiiPfS0_S0_ff(
	.param .u32 _Z8sgemm_v2ILi32EEviiiPfS0_S0_ff_param_0,
	.param .u32 _Z8sgemm_v2ILi32EEviiiPfS0_S0_ff_param_1,
	.param .u32 _Z8sgemm_v2ILi32EEviiiPfS0_S0_ff_param_2,
	.param .u64 .ptr .align 1 _Z8sgemm_v2ILi32EEviiiPfS0_S0_ff_param_3,
	.param .u64 .ptr .align 1 _Z8sgemm_v2ILi32EEviiiPfS0_S0_ff_param_4,
	.param .u64 .ptr .align 1 _Z8sgemm_v2ILi32EEviiiPfS0_S0_ff_param_5,
	.param .f32 _Z8sgemm_v2ILi32EEviiiPfS0_S0_ff_param_6,
	.param .f32 _Z8sgemm_v2ILi32EEviiiPfS0_S0_ff_param_7
)
{
	.reg .pred 	%p<3>;
	.reg .b32 	%r<32>;
	.reg .b32 	%f<110>;
	.reg .b64 	%rd<27>;
	// demoted variable
	.shared .align 4 .b8 _ZZ8sgemm_v2ILi32EEviiiPfS0_S0_ffE2As[4096];
	// demoted variable
	.shared .align 4 .b8 _ZZ8sgemm_v2ILi32EEviiiPfS0_S0_ffE2Bs[4096];
	ld.param.u32 	%r12, [_Z8sgemm_v2ILi32EEviiiPfS0_S0_ff_param_1];
	ld.param.u32 	%r13, [_Z8sgemm_v2ILi32EEviiiPfS0_S0_ff_param_2];
	ld.param.u64 	%rd8, [_Z8sgemm_v2ILi32EEviiiPfS0_S0_ff_param_3];
	ld.param.u64 	%rd9, [_Z8sgemm_v2ILi32EEviiiPfS0_S0_ff_param_4];
	ld.param.u64 	%rd10, [_Z8sgemm_v2ILi32EEviiiPfS0_S0_ff_param_5];
	ld.param.f32 	%f4, [_Z8sgemm_v2ILi32EEviiiPfS0_S0_ff_param_6];
	ld.param.f32 	%f5, [_Z8sgemm_v2ILi32EEviiiPfS0_S0_ff_param_7];
	mov.u32 	%r14, %ctaid.x;
	mov.u32 	%r15, %ctaid.y;
	mov.u32 	%r1, %tid.x;
	and.b32  	%r2, %r1, 31;
	shr.u32 	%r3, %r1, 5;
	shl.b32 	%r4, %r15, 5;
	shl.b32 	%r5, %r14, 5;
	setp.lt.s32 	%p1, %r13, 1;
	mov.f32 	%f109, 0f00000000;
	@%p1 bra 	$L__BB0_3;
	mul.lo.s32 	%r17, %r13, %r4;
	mad.lo.s32 	%r18, %r13, %r3, %r2;
	and.b32  	%r19, %r1, 992;
	or.b32  	%r20, %r19, %r2;
	shl.b32 	%r21, %r20, 2;
	mov.u32 	%r22, _ZZ8sgemm_v2ILi32EEviiiPfS0_S0_ffE2As;
	add.s32 	%r6, %r22, %r21;
	mad.lo.s32 	%r23, %r12, %r3, %r2;
	mov.u32 	%r24, _ZZ8sgemm_v2ILi32EEviiiPfS0_S0_ffE2Bs;
	add.s32 	%r7, %r24, %r21;
	shl.b32 	%r25, %r12, 5;
	shl.b32 	%r26, %r1, 2;
	and.b32  	%r27, %r26, 3968;
	add.s32 	%r8, %r22, %r27;
	shl.b32 	%r28, %r2, 2;
	add.s32 	%r9, %r24, %r28;
	mul.wide.s32 	%rd11, %r17, 4;
	mul.wide.u32 	%rd12, %r18, 4;
	add.s64 	%rd13, %rd11, %rd12;
	cvta.to.global.u64 	%rd14, %rd8;
	add.s64 	%rd26, %rd14, %rd13;
	mul.wide.s32 	%rd15, %r23, 4;
	mul.wide.u32 	%rd16, %r5, 4;
	add.s64 	%rd17, %rd15, %rd16;
	cvta.to.global.u64 	%rd18, %rd9;
	add.s64 	%rd25, %rd18, %rd17;
	mul.wide.s32 	%rd3, %r25, 4;
	mov.f32 	%f109, 0f00000000;
	mov.b32 	%r31, 0;
$L__BB0_2:
	ld.global.f32 	%f8, [%rd26];
	st.shared.f32 	[%r6], %f8;
	ld.global.f32 	%f9, [%rd25];
	st.shared.f32 	[%r7], %f9;
	bar.sync 	0;
	ld.shared.f32 	%f10, [%r8];
	ld.shared.f32 	%f11, [%r9];
	fma.rn.f32 	%f12, %f10, %f11, %f109;
	ld.shared.f32 	%f13, [%r8+4];
	ld.shared.f32 	%f14, [%r9+128];
	fma.rn.f32 	%f15, %f13, %f14, %f12;
	ld.shared.f32 	%f16, [%r8+8];
	ld.shared.f32 	%f17, [%r9+256];
	fma.rn.f32 	%f18, %f16, %f17, %f15;
	ld.shared.f32 	%f19, [%r8+12];
	ld.shared.f32 	%f20, [%r9+384];
	fma.rn.f32 	%f21, %f19, %f20, %f18;
	ld.shared.f32 	%f22, [%r8+16];
	ld.shared.f32 	%f23, [%r9+512];
	fma.rn.f32 	%f24, %f22, %f23, %f21;
	ld.shared.f32 	%f25, [%r8+20];
	ld.shared.f32 	%f26, [%r9+640];
	fma.rn.f32 	%f27, %f25, %f26, %f24;
	ld.shared.f32 	%f28, [%r8+24];
	ld.shared.f32 	%f29, [%r9+768];
	fma.rn.f32 	%f30, %f28, %f29, %f27;
	ld.shared.f32 	%f31, [%r8+28];
	ld.shared.f32 	%f32, [%r9+896];
	fma.rn.f32 	%f33, %f31, %f32, %f30;
	ld.shared.f32 	%f34, [%r8+32];
	ld.shared.f32 	%f35, [%r9+1024];
	fma.rn.f32 	%f36, %f34, %f35, %f33;
	ld.shared.f32 	%f37, [%r8+36];
	ld.shared.f32 	%f38, [%r9+1152];
	fma.rn.f32 	%f39, %f37, %f38, %f36;
	ld.shared.f32 	%f40, [%r8+40];
	ld.shared.f32 	%f41, [%r9+1280];
	fma.rn.f32 	%f42, %f40, %f41, %f39;
	ld.shared.f32 	%f43, [%r8+44];
	ld.shared.f32 	%f44, [%r9+1408];
	fma.rn.f32 	%f45, %f43, %f44, %f42;
	ld.shared.f32 	%f46, [%r8+48];
	ld.shared.f32 	%f47, [%r9+1536];
	fma.rn.f32 	%f48, %f46, %f47, %f45;
	ld.shared.f32 	%f49, [%r8+52];
	ld.shared.f32 	%f50, [%r9+1664];
	fma.rn.f32 	%f51, %f49, %f50, %f48;
	ld.shared.f32 	%f52, [%r8+56];
	ld.shared.f32 	%f53, [%r9+1792];
	fma.rn.f32 	%f54, %f52, %f53, %f51;
	ld.shared.f32 	%f55, [%r8+60];
	ld.shared.f32 	%f56, [%r9+1920];
	fma.rn.f32 	%f57, %f55, %f56, %f54;
	ld.shared.f32 	%f58, [%r8+64];
	ld.shared.f32 	%f59, [%r9+2048];
	fma.rn.f32 	%f60, %f58, %f59, %f57;
	ld.shared.f32 	%f61, [%r8+68];
	ld.shared.f32 	%f62, [%r9+2176];
	fma.rn.f32 	%f63, %f61, %f62, %f60;
	ld.shared.f32 	%f64, [%r8+72];
	ld.shared.f32 	%f65, [%r9+2304];
	fma.rn.f32 	%f66, %f64, %f65, %f63;
	ld.shared.f32 	%f67, [%r8+76];
	ld.shared.f32 	%f68, [%r9+2432];
	fma.rn.f32 	%f69, %f67, %f68, %f66;
	ld.shared.f32 	%f70, [%r8+80];
	ld.shared.f32 	%f71, [%r9+2560];
	fma.rn.f32 	%f72, %f70, %f71, %f69;
	ld.shared.f32 	%f73, [%r8+84];
	ld.shared.f32 	%f74, [%r9+2688];
	fma.rn.f32 	%f75, %f73, %f74, %f72;
	ld.shared.f32 	%f76, [%r8+88];
	ld.shared.f32 	%f77, [%r9+2816];
	fma.rn.f32 	%f78, %f76, %f77, %f75;
	ld.shared.f32 	%f79, [%r8+92];
	ld.shared.f32 	%f80, [%r9+2944];
	fma.rn.f32 	%f81, %f79, %f80, %f78;
	ld.shared.f32 	%f82, [%r8+96];
	ld.shared.f32 	%f83, [%r9+3072];
	fma.rn.f32 	%f84, %f82, %f83, %f81;
	ld.shared.f32 	%f85, [%r8+100];
	ld.shared.f32 	%f86, [%r9+3200];
	fma.rn.f32 	%f87, %f85, %f86, %f84;
	ld.shared.f32 	%f88, [%r8+104];
	ld.shared.f32 	%f89, [%r9+3328];
	fma.rn.f32 	%f90, %f88, %f89, %f87;
	ld.shared.f32 	%f91, [%r8+108];
	ld.shared.f32 	%f92, [%r9+3456];
	fma.rn.f32 	%f93, %f91, %f92, %f90;
	ld.shared.f32 	%f94, [%r8+112];
	ld.shared.f32 	%f95, [%r9+3584];
	fma.rn.f32 	%f96, %f94, %f95, %f93;
	ld.shared.f32 	%f97, [%r8+116];
	ld.shared.f32 	%f98, [%r9+3712];
	fma.rn.f32 	%f99, %f97, %f98, %f96;
	ld.shared.f32 	%f100, [%r8+120];
	ld.shared.f32 	%f101, [%r9+3840];
	fma.rn.f32 	%f102, %f100, %f101, %f99;
	ld.shared.f32 	%f103, [%r8+124];
	ld.shared.f32 	%f104, [%r9+3968];
	fma.rn.f32 	%f109, %f103, %f104, %f102;
	bar.sync 	0;
	add.s32 	%r31, %r31, 32;
	add.s64 	%rd26, %rd26, 128;
	add.s64 	%rd25, %rd25, %rd3;
	setp.lt.s32 	%p2, %r31, %r13;
	@%p2 bra 	$L__BB0_2;
$L__BB0_3:
	mad.lo.s32 	%r29, %r12, %r4, %r5;
	cvt.s64.s32 	%rd19, %r29;
	cvta.to.global.u64 	%rd20, %rd10;
	mad.lo.s32 	%r30, %r12, %r3, %r2;
	cvt.s64.s32 	%rd21, %r30;
	add.s64 	%rd22, %rd19, %rd21;
	shl.b64 	%rd23, %rd22, 2;
	add.s64 	%rd24, %rd20, %rd23;
	ld.global.f32 	%f105, [%rd24];
	mul.f32 	%f106, %f5, %f105;
	fma.rn.f32 	%f107, %f4, %f109, %f106;
	st.global.f32 	[%rd24], %f107;
	ret;

}


// ===== COMPILED SASS (sm_100) =====

	.target	sm_100

	.elftype	@"ET_EXEC"


//--------------------- .note.nv.tkinfo           --------------------------
	.section	.note.nv.tkinfo,"",@"SHT_NOTE"
	.sectionflags	@"SHF_NOTE_NV_TKINFO"
	.tkinfo
        /*0018*/ 	.word	0x00000002
        /*0030*/ 	.string	""
        /*0030*/ 	.string	"ptxas"
        /*0030*/ 	.string	"Cuda compilation tools, release 13.0, V13.0.88"
        /*0030*/ 	.string	"Build cuda_13.0.r13.0/compiler.36424714_0"
        /*0030*/ 	.string	"-arch sm_100 -m 64 "



//--------------------- .note.nv.cuinfo           --------------------------
	.section	.note.nv.cuinfo,"",@"SHT_NOTE"
	.sectionflags	@"SHF_NOTE_NV_CUINFO"
        /*0018*/ 	.short	0x0002
        /*001a*/ 	.short	0x0064
        /*001c*/ 	.short	0x0082
	.zero		2


//--------------------- .nv.info                  --------------------------
	.section	.nv.info,"",@"SHT_CUDA_INFO"
	.align	4


	//----- nvinfo : EIATTR_REGCOUNT
	.align		4
        /*0000*/ 	.byte	0x04, 0x2f
        /*0002*/ 	.short	(.L_1 - .L_0)
	.align		4
.L_0:
        /*0004*/ 	.word	index@(_Z8sgemm_v2ILi32EEviiiPfS0_S0_ff)
        /*0008*/ 	.word	0x00000020


	//----- nvinfo : EIATTR_FRAME_SIZE
	.align		4
.L_1:
        /*000c*/ 	.byte	0x04, 0x11
        /*000e*/ 	.short	(.L_3 - .L_2)
	.align		4
.L_2:
        /*0010*/ 	.word	index@(_Z8sgemm_v2ILi32EEviiiPfS0_S0_ff)
        /*0014*/ 	.word	0x00000000


	//----- nvinfo : EIATTR_MIN_STACK_SIZE
	.align		4
.L_3:
        /*0018*/ 	.byte	0x04, 0x12
        /*001a*/ 	.short	(.L_5 - .L_4)
	.align		4
.L_4:
        /*001c*/ 	.word	index@(_Z8sgemm_v2ILi32EEviiiPfS0_S0_ff)
        /*0020*/ 	.word	0x00000000
.L_5:


//--------------------- .nv.compat                --------------------------
	.section	.nv.compat,"",@"SHT_CUDA_COMPAT_INFO"
	.align	4
        /*0000*/ 	.byte	0x02, 0x09, 0x00, 0x00, 0x02, 0x02, 0x01, 0x00, 0x02, 0x05, 0x05, 0x00, 0x03, 0x07, 0x01, 0x01
        /*0010*/ 	.byte	0x02, 0x03, 0x00, 0x00, 0x02, 0x06, 0x01, 0x00, 0x04, 0x0b, 0x08, 0x00, 0x09, 0x00, 0x00, 0x00
        /*0020*/ 	.byte	0x00, 0x00, 0x00, 0x00


//--------------------- .nv.info._Z8sgemm_v2ILi32EEviiiPfS0_S0_ff --------------------------
	.section	.nv.info._Z8sgemm_v2ILi32EEviiiPfS0_S0_ff,"",@"SHT_CUDA_INFO"
	.sectionflags	@""
	.align	4


	//----- nvinfo : EIATTR_CUDA_API_VERSION
	.align		4
        /*0000*/ 	.byte	0x04, 0x37
        /*0002*/ 	.short	(.L_7 - .L_6)
.L_6:
        /*0004*/ 	.word	0x00000082


	//----- nvinfo : EIATTR_KPARAM_INFO
	.align		4
.L_7:
        /*0008*/ 	.byte	0x04, 0x17
        /*000a*/ 	.short	(.L_9 - .L_8)
.L_8:
        /*000c*/ 	.word	0x00000000
        /*0010*/ 	.short	0x0007
        /*0012*/ 	.short	0x002c
        /*0014*/ 	.byte	0x00, 0xf0, 0x11, 0x00


	//----- nvinfo : EIATTR_KPARAM_INFO
	.align		4
.L_9:
        /*0018*/ 	.byte	0x04, 0x17
        /*001a*/ 	.short	(.L_11 - .L_10)
.L_10:
        /*001c*/ 	.word	0x00000000
        /*0020*/ 	.short	0x0006
        /*0022*/ 	.short	0x0028
        /*0024*/ 	.byte	0x00, 0xf0, 0x11, 0x00


	//----- nvinfo : EIATTR_KPARAM_INFO
	.align		4
.L_11:
        /*0028*/ 	.byte	0x04, 0x17
        /*002a*/ 	.short	(.L_13 - .L_12)
.L_12:
        /*002c*/ 	.word	0x00000000
        /*0030*/ 	.short	0x0005
        /*0032*/ 	.short	0x0020
        /*0034*/ 	.byte	0x00, 0xf5, 0x21, 0x00


	//----- nvinfo : EIATTR_KPARAM_INFO
	.align		4
.L_13:
        /*0038*/ 	.byte	0x04, 0x17
        /*003a*/ 	.short	(.L_15 - .L_14)
.L_14:
        /*003c*/ 	.word	0x00000000
        /*0040*/ 	.short	0x0004
        /*0042*/ 	.short	0x0018
        /*0044*/ 	.byte	0x00, 0xf5, 0x21, 0x00


	//----- nvinfo : EIATTR_KPARAM_INFO
	.align		4
.L_15:
        /*0048*/ 	.byte	0x04, 0x17
        /*004a*/ 	.short	(.L_17 - .L_16)
.L_16:
        /*004c*/ 	.word	0x00000000
        /*0050*/ 	.short	0x0003
        /*0052*/ 	.short	0x0010
        /*0054*/ 	.byte	0x00, 0xf5, 0x21, 0x00


	//----- nvinfo : EIATTR_KPARAM_INFO
	.align		4
.L_17:
        /*0058*/ 	.byte	0x04, 0x17
        /*005a*/ 	.short	(.L_19 - .L_18)
.L_18:
        /*005c*/ 	.word	0x00000000
        /*0060*/ 	.short	0x0002
        /*0062*/ 	.short	0x0008
        /*0064*/ 	.byte	0x00, 0xf0, 0x11, 0x00


	//----- nvinfo : EIATTR_KPARAM_INFO
	.align		4
.L_19:
        /*0068*/ 	.byte	0x04, 0x17
        /*006a*/ 	.short	(.L_21 - .L_20)
.L_20:
        /*006c*/ 	.word	0x00000000
        /*0070*/ 	.short	0x0001
        /*0072*/ 	.short	0x0004
        /*0074*/ 	.byte	0x00, 0xf0, 0x11, 0x00


	//----- nvinfo : EIATTR_KPARAM_INFO
	.align		4
.L_21:
        /*0078*/ 	.byte	0x04, 0x17
        /*007a*/ 	.short	(.L_23 - .L_22)
.L_22:
        /*007c*/ 	.word	0x00000000
        /*0080*/ 	.short	0x0000
        /*0082*/ 	.short	0x0000
        /*0084*/ 	.byte	0x00, 0xf0, 0x11, 0x00


	//----- nvinfo : EIATTR_SPARSE_MMA_MASK
	.align		4
.L_23:
        /*0088*/ 	.byte	0x03, 0x50
        /*008a*/ 	.short	0x0000


	//----- nvinfo : EIATTR_MAXREG_COUNT
	.align		4
        /*008c*/ 	.byte	0x03, 0x1b
        /*008e*/ 	.short	0x00ff


	//----- nvinfo : EIATTR_NUM_BARRIERS
	.align		4
        /*0090*/ 	.byte	0x02, 0x4c
        /*0092*/ 	.byte	0x01
	.zero		1


	//----- nvinfo : EIATTR_MERCURY_ISA_VERSION
	.align		4
        /*0094*/ 	.byte	0x03, 0x5f
        /*0096*/ 	.short	0x0101


	//----- nvinfo : EIATTR_VRC_CTA_INIT_COUNT
	.align		4
        /*0098*/ 	.byte	0x02, 0x4a
	.zero		1
	.zero		1


	//----- nvinfo : EIATTR_EXIT_INSTR_OFFSETS
	.align		4
        /*009c*/ 	.byte	0x04, 0x1c
        /*009e*/ 	.short	(.L_25 - .L_24)


	//   ....[0]....
.L_24:
        /*00a0*/ 	.word	0x000008c0


	//----- nvinfo : EIATTR_CBANK_PARAM_SIZE
	.align		4
.L_25:
        /*00a4*/ 	.byte	0x03, 0x19
        /*00a6*/ 	.short	0x0030


	//----- nvinfo : EIATTR_PARAM_CBANK
	.align		4
        /*00a8*/ 	.byte	0x04, 0x0a
        /*00aa*/ 	.short	(.L_27 - .L_26)
	.align		4
.L_26:
        /*00ac*/ 	.word	index@(.nv.constant0._Z8sgemm_v2ILi32EEviiiPfS0_S0_ff)
        /*00b0*/ 	.short	0x0380
        /*00b2*/ 	.short	0x0030


	//----- nvinfo : EIATTR_SW_WAR
	.align		4
.L_27:
        /*00b4*/ 	.byte	0x04, 0x36
        /*00b6*/ 	.short	(.L_29 - .L_28)
.L_28:
        /*00b8*/ 	.word	0x00000008
.L_29:


//--------------------- .nv.callgraph             --------------------------
	.section	.nv.callgraph,"",@"SHT_CUDA_CALLGRAPH"
	.align	4
	.sectionentsize	8
	.align		4
        /*0000*/ 	.word	0x00000000
	.align		4
        /*0004*/ 	.word	0xffffffff
	.align		4
        /*0008*/ 	.word	0x00000000
	.align		4
        /*000c*/ 	.word	0xfffffffe
	.align		4
        /*0010*/ 	.word	0x00000000
	.align		4
        /*0014*/ 	.word	0xfffffffd
	.align		4
        /*0018*/ 	.word	0x00000000
	.align		4
        /*001c*/ 	.word	0xfffffffc


//--------------------- .text._Z8sgemm_v2ILi32EEviiiPfS0_S0_ff --------------------------
	.section	.text._Z8sgemm_v2ILi32EEviiiPfS0_S0_ff,"ax",@progbits
	.align	128
        .global         _Z8sgemm_v2ILi32EEviiiPfS0_S0_ff
        .type           _Z8sgemm_v2ILi32EEviiiPfS0_S0_ff,@function
        .size           _Z8sgemm_v2ILi32EEviiiPfS0_S0_ff,(.L_x_3 - _Z8sgemm_v2ILi32EEviiiPfS0_S0_ff)
        .other          _Z8sgemm_v2ILi32EEviiiPfS0_S0_ff,@"STO_CUDA_ENTRY STV_DEFAULT"
_Z8sgemm_v2ILi32EEviiiPfS0_S0_ff:
.text._Z8sgemm_v2ILi32EEviiiPfS0_S0_ff:
[----:B------:R-:W-:Y:S08]  /*0000*/  LDC R1, c[0x0][0x37c] ;  /* 0x0000df00ff017b82 */ /* 0x000ff00000000800 */
[----:B------:R-:W0:Y:S01]  /*0010*/  LDC R0, c[0x0][0x388] ;  /* 0x0000e200ff007b82 */ /* 0x000e220000000800 */
[----:B------:R-:W1:Y:S01]  /*0020*/  S2R R17, SR_CTAID.X ;  /* 0x0000000000117919 */ /* 0x000e620000002500 */
[----:B------:R-:W2:Y:S01]  /*0030*/  LDCU.64 UR8, c[0x0][0x358] ;  /* 0x00006b00ff0877ac */ /* 0x000ea20008000a00 */
[----:B------:R-:W-:Y:S01]  /*0040*/  HFMA2 R11, -RZ, RZ, 0, 0 ;  /* 0x00000000ff0b7431 */ /* 0x000fe200000001ff */
[----:B------:R-:W3:Y:S04]  /*0050*/  S2R R9, SR_TID.X ;  /* 0x0000000000097919 */ /* 0x000ee80000002100 */
[----:B------:R-:W4:Y:S01]  /*0060*/  S2UR UR5, SR_CTAID.Y ;  /* 0x00000000000579c3 */ /* 0x000f220000002600 */
[----:B0-----:R-:W-:Y:S01]  /*0070*/  ISETP.GE.AND P0, PT, R0, 0x1, PT ;  /* 0x000000010000780c */ /* 0x001fe20003f06270 */
[----:B----4-:R-:W-:Y:S01]  /*0080*/  USHF.L.U32 UR5, UR5, 0x5, URZ ;  /* 0x0000000505057899 */ /* 0x010fe200080006ff */
[----:B-1----:R-:W-:-:S02]  /*0090*/  SHF.L.U32 R17, R17, 0x5, RZ ;  /* 0x0000000511117819 */ /* 0x002fc400000006ff */
[----:B---3--:R-:W-:Y:S02]  /*00a0*/  LOP3.LUT R18, R9, 0x1f, RZ, 0xc0, !PT ;  /* 0x0000001f09127812 */ /* 0x008fe400078ec0ff */
[----:B------:R-:W-:-:S07]  /*00b0*/  SHF.R.U32.HI R19, RZ, 0x5, R9 ;  /* 0x00000005ff137819 */ /* 0x000fce0000011609 */
[----:B--2---:R-:W-:Y:S05]  /*00c0*/  @!P0 BRA `(.L_x_0) ;  /* 0x0000000400c88947 */ /* 0x004fea0003800000 */
[----:B------:R-:W0:Y:S01]  /*00d0*/  LDC R8, c[0x0][0x384] ;  /* 0x0000e100ff087b82 */ /* 0x000e220000000800 */
[----:B------:R-:W1:Y:S01]  /*00e0*/  LDCU.128 UR12, c[0x0][0x390] ;  /* 0x00007200ff0c77ac */ /* 0x000e620008000c00 */
[----:B------:R-:W-:Y:S01]  /*00f0*/  IMAD R2, R19, R0, R18 ;  /* 0x0000000013027224 */ /* 0x000fe200078e0212 */
[----:B------:R-:W-:Y:S01]  /*0100*/  MOV R11, RZ ;  /* 0x000000ff000b7202 */ /* 0x000fe20000000f00 */
[----:B------:R-:W-:Y:S01]  /*0110*/  IMAD R7, R0, UR5, RZ ;  /* 0x0000000500077c24 */ /* 0x000fe2000f8e02ff */
[----:B------:R-:W-:Y:S01]  /*0120*/  UMOV UR4, 0x400 ;  /* 0x0000040000047882 */ /* 0x000fe20000000000 */
[----:B------:R-:W-:Y:S02]  /*0130*/  IMAD.WIDE.U32 R2, R2, 0x4, RZ ;  /* 0x0000000402027825 */ /* 0x000fe400078e00ff */
[----:B------:R-:W2:Y:S02]  /*0140*/  S2UR UR6, SR_CgaCtaId ;  /* 0x00000000000679c3 */ /* 0x000ea40000008800 */
[----:B------:R-:W-:-:S04]  /*0150*/  IMAD.WIDE.U32 R4, R17, 0x4, RZ ;  /* 0x0000000411047825 */ /* 0x000fc800078e00ff */
[----:B------:R-:W-:-:S04]  /*0160*/  IMAD.WIDE R2, R7, 0x4, R2 ;  /* 0x0000000407027825 */ /* 0x000fc800078e0202 */
[----:B0-----:R-:W-:-:S04]  /*0170*/  IMAD R7, R19, R8, R18 ;  /* 0x0000000813077224 */ /* 0x001fc800078e0212 */
[----:B------:R-:W-:Y:S01]  /*0180*/  IMAD.WIDE R6, R7, 0x4, R4 ;  /* 0x0000000407067825 */ /* 0x000fe200078e0204 */
[----:B-1----:R-:W-:Y:S02]  /*0190*/  IADD3 R4, P0, PT, R2, UR12, RZ ;  /* 0x0000000c02047c10 */ /* 0x002fe4000ff1e0ff */
[----:B------:R-:W-:Y:S01]  /*01a0*/  LOP3.LUT R2, R9, 0x3e0, RZ, 0xc0, !PT ;  /* 0x000003e009027812 */ /* 0x000fe200078ec0ff */
[----:B--2---:R-:W-:Y:S01]  /*01b0*/  ULEA UR7, UR6, UR4, 0x18 ;  /* 0x0000000406077291 */ /* 0x004fe2000f8ec0ff */
[----:B------:R-:W-:Y:S01]  /*01c0*/  IADD3.X R3, PT, PT, R3, UR13, RZ, P0, !PT ;  /* 0x0000000d03037c10 */ /* 0x000fe200087fe4ff */
[----:B------:R-:W-:Y:S01]  /*01d0*/  UIADD3 UR4, UPT, UPT, UR4, 0x1000, URZ ;  /* 0x0000100004047890 */ /* 0x000fe2000fffe0ff */
[----:B------:R-:W-:Y:S02]  /*01e0*/  IADD3 R20, P0, PT, R6, UR14, RZ ;  /* 0x0000000e06147c10 */ /* 0x000fe4000ff1e0ff */
[----:B------:R-:W-:Y:S01]  /*01f0*/  SHF.L.U32 R5, R9, 0x2, RZ ;  /* 0x0000000209057819 */ /* 0x000fe200000006ff */
[----:B------:R-:W-:Y:S01]  /*0200*/  ULEA UR4, UR6, UR4, 0x18 ;  /* 0x0000000406047291 */ /* 0x000fe2000f8ec0ff */
[----:B------:R-:W-:-:S02]  /*0210*/  LOP3.LUT R2, R2, 0x1f, R9, 0xf8, !PT ;  /* 0x0000001f02027812 */ /* 0x000fc400078ef809 */
[----:B------:R-:W-:Y:S02]  /*0220*/  IADD3.X R21, PT, PT, R7, UR15, RZ, P0, !PT ;  /* 0x0000000f07157c10 */ /* 0x000fe400087fe4ff */
[----:B------:R-:W-:Y:S02]  /*0230*/  LOP3.LUT R5, R5, 0xf80, RZ, 0xc0, !PT ;  /* 0x00000f8005057812 */ /* 0x000fe400078ec0ff */
[----:B------:R-:W-:Y:S02]  /*0240*/  SHF.L.U32 R6, R8, 0x5, RZ ;  /* 0x0000000508067819 */ /* 0x000fe400000006ff */
[C---:B------:R-:W-:Y:S02]  /*0250*/  LEA R16, R2.reuse, UR7, 0x2 ;  /* 0x0000000702107c11 */ /* 0x040fe4000f8e10ff */
[----:B------:R-:W-:Y:S02]  /*0260*/  LEA R7, R2, UR4, 0x2 ;  /* 0x0000000402077c11 */ /* 0x000fe4000f8e10ff */
[----:B------:R-:W-:Y:S01]  /*0270*/  LEA R2, R18, UR4, 0x2 ;  /* 0x0000000412027c11 */ /* 0x000fe2000f8e10ff */
[----:B------:R-:W-:-:S06]  /*0280*/  UMOV UR4, URZ ;  /* 0x000000ff00047c82 */ /* 0x000fcc0008000000 */
.L_x_1:
[----:B------:R-:W-:Y:S01]  /*0290*/  MOV R8, R4 ;  /* 0x0000000400087202 */ /* 0x000fe20000000f00 */
[----:B------:R-:W2:Y:S01]  /*02a0*/  LDG.E R22, desc[UR8][R20.64] ;  /* 0x0000000814167981 */ /* 0x000ea2000c1e1900 */
[----:B------:R-:W-:-:S05]  /*02b0*/  MOV R9, R3 ;  /* 0x0000000300097202 */ /* 0x000fca0000000f00 */
[----:B------:R-:W3:Y:S04]  /*02c0*/  LDG.E R27, desc[UR8][R8.64] ;  /* 0x00000008081b7981 */ /* 0x000ee8000c1e1900 */
[----:B---3--:R-:W-:Y:S04]  /*02d0*/  STS [R16], R27 ;  /* 0x0000001b10007388 */ /* 0x008fe80000000800 */
[----:B--2---:R-:W-:Y:S01]  /*02e0*/  STS [R7], R22 ;  /* 0x0000001607007388 */ /* 0x004fe20000000800 */
[----:B------:R-:W-:Y:S06]  /*02f0*/  BAR.SYNC.DEFER_BLOCKING 0x0 ;  /* 0x0000000000007b1d */ /* 0x000fec0000010000 */
[----:B------:R-:W-:Y:S04]  /*0300*/  LDS R10, [R2] ;  /* 0x00000000020a7984 */ /* 0x000fe80000000800 */
[----:B------:R-:W0:Y:S04]  /*0310*/  LDS.128 R12, [R5+UR7] ;  /* 0x00000007050c7984 */ /* 0x000e280008000c00 */
[----:B------:R-:W1:Y:S04]  /*0320*/  LDS R29, [R2+0x80] ;  /* 0x00008000021d7984 */ /* 0x000e680000000800 */
[----:B------:R-:W2:Y:S04]  /*0330*/  LDS R23, [R2+0x100] ;  /* 0x0001000002177984 */ /* 0x000ea80000000800 */
[----:B------:R-:W3:Y:S04]  /*0340*/  LDS R24, [R2+0x180] ;  /* 0x0001800002187984 */ /* 0x000ee80000000800 */
[----:B------:R-:W-:Y:S04]  /*0350*/  LDS R25, [R2+0x200] ;  /* 0x0002000002197984 */ /* 0x000fe80000000800 */
[----:B------:R-:W-:Y:S04]  /*0360*/  LDS R22, [R2+0x280] ;  /* 0x0002800002167984 */ /* 0x000fe80000000800 */
[----:B------:R-:W-:Y:S01]  /*0370*/  LDS R26, [R2+0xb80] ;  /* 0x000b8000021a7984 */ /* 0x000fe20000000800 */
[----:B0-----:R-:W-:-:S03]  /*0380*/  FFMA R12, R12, R10, R11 ;  /* 0x0000000a0c0c7223 */ /* 0x001fc6000000000b */
[----:B------:R-:W0:Y:S01]  /*0390*/  LDS.128 R8, [R5+UR7+0x10] ;  /* 0x0000100705087984 */ /* 0x000e220008000c00 */
[----:B-1----:R-:W-:-:S04]  /*03a0*/  FFMA R12, R29, R13, R12 ;  /* 0x0000000d1d0c7223 */ /* 0x002fc8000000000c */
[----:B--2---:R-:W-:Y:S02]  /*03b0*/  FFMA R13, R23, R14, R12 ;  /* 0x0000000e170d7223 */ /* 0x004fe4000000000c */
[----:B------:R-:W1:Y:S02]  /*03c0*/  LDS R23, [R2+0x300] ;  /* 0x0003000002177984 */ /* 0x000e640000000800 */
[----:B---3--:R-:W-:Y:S02]  /*03d0*/  FFMA R13, R24, R15, R13 ;  /* 0x0000000f180d7223 */ /* 0x008fe4000000000d */
[----:B------:R-:W2:Y:S02]  /*03e0*/  LDS R24, [R2+0x380] ;  /* 0x0003800002187984 */ /* 0x000ea40000000800 */
[----:B0-----:R-:W-:Y:S02]  /*03f0*/  FFMA R27, R8, R25, R13 ;  /* 0x00000019081b7223 */ /* 0x001fe4000000000d */
[----:B------:R-:W-:Y:S04]  /*0400*/  LDS R25, [R2+0x400] ;  /* 0x0004000002197984 */ /* 0x000fe80000000800 */
[----:B------:R-:W0:Y:S01]  /*0410*/  LDS.128 R12, [R5+UR7+0x20] ;  /* 0x00002007050c7984 */ /* 0x000e220008000c00 */
[----:B------:R-:W-:-:S03]  /*0420*/  FFMA R8, R22, R9, R27 ;  /* 0x0000000916087223 */ /* 0x000fc6000000001b */
[----:B------:R-:W3:Y:S01]  /*0430*/  LDS R22, [R2+0x480] ;  /* 0x0004800002167984 */ /* 0x000ee20000000800 */
[----:B-1----:R-:W-:-:S03]  /*0440*/  FFMA R9, R23, R10, R8 ;  /* 0x0000000a17097223 */ /* 0x002fc60000000008 */
[----:B------:R-:W1:Y:S01]  /*0450*/  LDS R23, [R2+0x500] ;  /* 0x0005000002177984 */ /* 0x000e620000000800 */
[----:B--2---:R-:W-:-:S03]  /*0460*/  FFMA R9, R24, R11, R9 ;  /* 0x0000000b18097223 */ /* 0x004fc60000000009 */
[----:B------:R-:W2:Y:S01]  /*0470*/  LDS R24, [R2+0x580] ;  /* 0x0005800002187984 */ /* 0x000ea20000000800 */
[----:B0-----:R-:W-:-:S03]  /*0480*/  FFMA R27, R12, R25, R9 ;  /* 0x000000190c1b7223 */ /* 0x001fc60000000009 */
[----:B------:R-:W-:Y:S04]  /*0490*/  LDS R25, [R2+0x600] ;  /* 0x0006000002197984 */ /* 0x000fe80000000800 */
[----:B------:R-:W0:Y:S01]  /*04a0*/  LDS.128 R8, [R5+UR7+0x30] ;  /* 0x0000300705087984 */ /* 0x000e220008000c00 */
[----:B---3--:R-:W-:-:S03]  /*04b0*/  FFMA R12, R22, R13, R27 ;  /* 0x0000000d160c7223 */ /* 0x008fc6000000001b */
        /* <DEDUP_REMOVED lines=22> */
[----:B------:R-:W-:Y:S01]  /*0620*/  LDS R24, [R2+0xc80] ;  /* 0x000c800002187984 */ /* 0x000fe20000000800 */
[----:B0-----:R-:W-:-:S03]  /*0630*/  FFMA R27, R8, R25, R13 ;  /* 0x00000019081b7223 */ /* 0x001fc6000000000d */
[----:B------:R-:W-:Y:S04]  /*0640*/  LDS R25, [R2+0xc00] ;  /* 0x000c000002197984 */ /* 0x000fe80000000800 */
[----:B------:R-:W0:Y:S01]  /*0650*/  LDS.128 R12, [R5+UR7+0x60] ;  /* 0x00006007050c7984 */ /* 0x000e220008000c00 */
[----:B---3--:R-:W-:-:S04]  /*0660*/  FFMA R22, R22, R9, R27 ;  /* 0x0000000916167223 */ /* 0x008fc8000000001b */
[----:B-1----:R-:W-:Y:S02]  /*0670*/  FFMA R9, R23, R10, R22 ;  /* 0x0000000a17097223 */ /* 0x002fe40000000016 */
[----:B------:R-:W1:Y:S02]  /*0680*/  LDS R23, [R2+0xd00] ;  /* 0x000d000002177984 */ /* 0x000e640000000800 */
[----:B------:R-:W-:Y:S02]  /*0690*/  FFMA R9, R26, R11, R9 ;  /* 0x0000000b1a097223 */ /* 0x000fe40000000009 */
[----:B------:R-:W2:Y:S02]  /*06a0*/  LDS R22, [R2+0xd80] ;  /* 0x000d800002167984 */ /* 0x000ea40000000800 */
[----:B0-----:R-:W-:Y:S02]  /*06b0*/  FFMA R27, R12, R25, R9 ;  /* 0x000000190c1b7223 */ /* 0x001fe40000000009 */
[----:B------:R-:W-:Y:S04]  /*06c0*/  LDS R25, [R2+0xe00] ;  /* 0x000e000002197984 */ /* 0x000fe80000000800 */
[----:B------:R-:W0:Y:S01]  /*06d0*/  LDS.128 R8, [R5+UR7+0x70] ;  /* 0x0000700705087984 */ /* 0x000e220008000c00 */
[----:B------:R-:W-:-:S03]  /*06e0*/  FFMA R24, R24, R13, R27 ;  /* 0x0000000d18187223 */ /* 0x000fc6000000001b */
[----:B------:R-:W3:Y:S04]  /*06f0*/  LDS R27, [R2+0xe80] ;  /* 0x000e8000021b7984 */ /* 0x000ee80000000800 */
[----:B------:R-:W4:Y:S04]  /*0700*/  LDS R13, [R2+0xf00] ;  /* 0x000f0000020d7984 */ /* 0x000f280000000800 */
[----:B------:R-:W5:Y:S01]  /*0710*/  LDS R12, [R2+0xf80] ;  /* 0x000f8000020c7984 */ /* 0x000f620000000800 */
[----:B------:R-:W-:Y:S01]  /*0720*/  UIADD3 UR4, UPT, UPT, UR4, 0x20, URZ ;  /* 0x0000002004047890 */ /* 0x000fe2000fffe0ff */
[----:B-1----:R-:W-:-:S04]  /*0730*/  FFMA R23, R23, R14, R24 ;  /* 0x0000000e17177223 */ /* 0x002fc80000000018 */
[----:B--2---:R-:W-:Y:S01]  /*0740*/  FFMA R15, R22, R15, R23 ;  /* 0x0000000f160f7223 */ /* 0x004fe20000000017 */
[----:B------:R-:W-:Y:S01]  /*0750*/  BAR.SYNC.DEFER_BLOCKING 0x0 ;  /* 0x0000000000007b1d */ /* 0x000fe20000010000 */
[----:B------:R-:W-:Y:S02]  /*0760*/  ISETP.LE.AND P0, PT, R0, UR4, PT ;  /* 0x0000000400007c0c */ /* 0x000fe4000bf03270 */
[----:B------:R-:W-:Y:S01]  /*0770*/  IADD3 R4, P1, PT, R4, 0x80, RZ ;  /* 0x0000008004047810 */ /* 0x000fe20007f3e0ff */
[----:B------:R-:W-:-:S03]  /*0780*/  IMAD.WIDE R20, R6, 0x4, R20 ;  /* 0x0000000406147825 */ /* 0x000fc600078e0214 */
[----:B------:R-:W-:Y:S01]  /*0790*/  IADD3.X R3, PT, PT, RZ, R3, RZ, P1, !PT ;  /* 0x00000003ff037210 */ /* 0x000fe20000ffe4ff */
[----:B0-----:R-:W-:-:S04]  /*07a0*/  FFMA R8, R8, R25, R15 ;  /* 0x0000001908087223 */ /* 0x001fc8000000000f */
[----:B---3--:R-:W-:-:S04]  /*07b0*/  FFMA R8, R27, R9, R8 ;  /* 0x000000091b087223 */ /* 0x008fc80000000008 */
[----:B----4-:R-:W-:-:S04]  /*07c0*/  FFMA R13, R13, R10, R8 ;  /* 0x0000000a0d0d7223 */ /* 0x010fc80000000008 */
[----:B-----5:R-:W-:Y:S01]  /*07d0*/  FFMA R11, R12, R11, R13 ;  /* 0x0000000b0c0b7223 */ /* 0x020fe2000000000d */
[----:B------:R-:W-:Y:S06]  /*07e0*/  @!P0 BRA `(.L_x_1) ;  /* 0xfffffff800a88947 */ /* 0x000fec000383ffff */
.L_x_0:
[----:B------:R-:W0:Y:S01]  /*07f0*/  LDC R0, c[0x0][0x384] ;  /* 0x0000e100ff007b82 */ /* 0x000e220000000800 */
[----:B------:R-:W1:Y:S01]  /*0800*/  LDCU.128 UR12, c[0x0][0x3a0] ;  /* 0x00007400ff0c77ac */ /* 0x000e620008000c00 */
[----:B0-----:R-:W-:Y:S02]  /*0810*/  IMAD R18, R19, R0, R18 ;  /* 0x0000000013127224 */ /* 0x001fe400078e0212 */
[----:B------:R-:W-:-:S03]  /*0820*/  IMAD R17, R0, UR5, R17 ;  /* 0x0000000500117c24 */ /* 0x000fc6000f8e0211 */
[----:B------:R-:W-:Y:S02]  /*0830*/  SHF.R.S32.HI R0, RZ, 0x1f, R18 ;  /* 0x0000001fff007819 */ /* 0x000fe40000011412 */
[----:B------:R-:W-:-:S04]  /*0840*/  IADD3 R3, P0, PT, R18, R17, RZ ;  /* 0x0000001112037210 */ /* 0x000fc80007f1e0ff */
[----:B------:R-:W-:Y:S02]  /*0850*/  LEA.HI.X.SX32 R0, R17, R0, 0x1, P0 ;  /* 0x0000000011007211 */ /* 0x000fe400000f0eff */
[----:B-1----:R-:W-:-:S04]  /*0860*/  LEA R2, P0, R3, UR12, 0x2 ;  /* 0x0000000c03027c11 */ /* 0x002fc8000f8010ff */
[----:B------:R-:W-:-:S05]  /*0870*/  LEA.HI.X R3, R3, UR13, R0, 0x2, P0 ;  /* 0x0000000d03037c11 */ /* 0x000fca00080f1400 */
[----:B------:R-:W2:Y:S02]  /*0880*/  LDG.E R0, desc[UR8][R2.64] ;  /* 0x0000000802007981 */ /* 0x000ea4000c1e1900 */
[----:B--2---:R-:W-:-:S04]  /*0890*/  FMUL R0, R0, UR15 ;  /* 0x0000000f00007c20 */ /* 0x004fc80008400000 */
[----:B------:R-:W-:-:S05]  /*08a0*/  FFMA R11, R11, UR14, R0 ;  /* 0x0000000e0b0b7c23 */ /* 0x000fca0008000000 */
[----:B------:R-:W-:Y:S01]  /*08b0*/  STG.E desc[UR8][R2.64], R11 ;  /* 0x0000000b02007986 */ /* 0x000fe2000c101908 */
[----:B------:R-:W-:Y:S05]  /*08c0*/  EXIT ;  /* 0x000000000000794d */ /* 0x000fea0003800000 */
.L_x_2:
[----:B------:R-:W-:-:S00]  /*08d0*/  BRA `(.L_x_2) ;  /* 0xfffffffc00fc7947 */ /* 0x000fc0000383ffff */
[----:B------:R-:W-:-:S00]  /*08e0*/  NOP ;  /* 0x0000000000007918 */ /* 0x000fc00000000000 */
        /* <DEDUP_REMOVED lines=9> */
.L_x_3:


//--------------------- .nv.shared._Z8sgemm_v2ILi32EEviiiPfS0_S0_ff --------------------------
	.section	.nv.shared._Z8sgemm_v2ILi32EEviiiPfS0_S0_ff,"aw",@nobits
	.sectionflags	@""
	.align	4
.nv.shared._Z8sgemm_v2ILi32EEviiiPfS0_S0_ff:
	.zero		9216


//--------------------- .nv.shared.reserved.0     --------------------------
	.section	.nv.shared.reserved.0,"aw",@nobits
	.weak		__nv_reservedSMEM_offset_0_alias
	.size		__nv_reservedSMEM_offset_0_alias, 0, 64
	.other		__nv_reservedSMEM_offset_0_alias,@"STO_CUDA_RESERVED_SHARED STV_DEFAULT"
__nv_reservedSMEM_offset_0_alias:
	.zero		0
	.zero		64


//--------------------- .nv.constant0._Z8sgemm_v2ILi32EEviiiPfS0_S0_ff --------------------------
	.section	.nv.constant0._Z8sgemm_v2ILi32EEviiiPfS0_S0_ff,"a",@progbits
	.sectionflags	@""
	.align	4
.nv.constant0._Z8sgemm_v2ILi32EEviiiPfS0_S0_ff:
	.zero		944


//--------------------- SYMBOLS --------------------------

	.type		.nv.reservedSmem.offset0,@object
	.size		.nv.reservedSmem.offset0,0x4
	.type		.nv.reservedSmem.cap,@object
	.size		.nv.reservedSmem.cap,0x4
